	.headerflags	@"EF_CUDA_TEXMODE_UNIFIED EF_CUDA_64BIT_ADDRESS EF_CUDA_ACCELERATORS EF_CUDA_SM90 EF_CUDA_VIRTUAL_SM(EF_CUDA_SM90)"
	.elftype	@"ET_EXEC"


//--------------------- .nv.info                  --------------------------
	.section	.nv.info,"",@"SHT_CUDA_INFO"
	.align	4


	//----- nvinfo : EIATTR_REGCOUNT
	.align		4
        /*0000*/ 	.byte	0x04, 0x2f
        /*0002*/ 	.short	(.L_3 - .L_2)
	.align		4
.L_2:
        /*0004*/ 	.word	index@(triton_poi_fused_relu_2)
        /*0008*/ 	.word	0x00000012


	//----- nvinfo : EIATTR_MIN_STACK_SIZE
	.align		4
.L_3:
        /*000c*/ 	.byte	0x04, 0x12
        /*000e*/ 	.short	(.L_5 - .L_4)
	.align		4
.L_4:
        /*0010*/ 	.word	index@(triton_poi_fused_relu_2)
        /*0014*/ 	.word	0x00000000


	//----- nvinfo : EIATTR_FRAME_SIZE
	.align		4
.L_5:
        /*0018*/ 	.byte	0x04, 0x11
        /*001a*/ 	.short	(.L_7 - .L_6)
	.align		4
.L_6:
        /*001c*/ 	.word	index@(triton_poi_fused_relu_2)
        /*0020*/ 	.word	0x00000000


	//----- nvinfo : EIATTR_MIN_STACK_SIZE
	.align		4
.L_7:
        /*0024*/ 	.byte	0x04, 0x12
        /*0026*/ 	.short	(.L_9 - .L_8)
	.align		4
.L_8:
        /*0028*/ 	.word	index@(triton_poi_fused_relu_2)
        /*002c*/ 	.word	0x00000000
.L_9:


//--------------------- .nv.info.triton_poi_fused_relu_2 --------------------------
	.section	.nv.info.triton_poi_fused_relu_2,"",@"SHT_CUDA_INFO"
	.sectionflags	@""
	.align	4


	//----- nvinfo : EIATTR_CUDA_API_VERSION
	.align		4
        /*0000*/ 	.byte	0x04, 0x37
        /*0002*/ 	.short	(.L_11 - .L_10)
.L_10:
        /*0004*/ 	.word	0x0000007c


	//----- nvinfo : EIATTR_KPARAM_INFO
	.align		4
.L_11:
        /*0008*/ 	.byte	0x04, 0x17
        /*000a*/ 	.short	(.L_13 - .L_12)
.L_12:
        /*000c*/ 	.word	0x00000000
        /*0010*/ 	.short	0x0006
        /*0012*/ 	.short	0x0030
        /*0014*/ 	.byte	0x00, 0xf0, 0x11, 0x00


	//----- nvinfo : EIATTR_KPARAM_INFO
	.align		4
.L_13:
        /*0018*/ 	.byte	0x04, 0x17
        /*001a*/ 	.short	(.L_15 - .L_14)
.L_14:
        /*001c*/ 	.word	0x00000000
        /*0020*/ 	.short	0x0005
        /*0022*/ 	.short	0x0028
        /*0024*/ 	.byte	0x00, 0xf4, 0x21, 0x00


	//----- nvinfo : EIATTR_KPARAM_INFO
	.align		4
.L_15:
        /*0028*/ 	.byte	0x04, 0x17
        /*002a*/ 	.short	(.L_17 - .L_16)
.L_16:
        /*002c*/ 	.word	0x00000000
        /*0030*/ 	.short	0x0004
        /*0032*/ 	.short	0x0020
        /*0034*/ 	.byte	0x00, 0xf4, 0x21, 0x00


	//----- nvinfo : EIATTR_KPARAM_INFO
	.align		4
.L_17:
        /*0038*/ 	.byte	0x04, 0x17
        /*003a*/ 	.short	(.L_19 - .L_18)
.L_18:
        /*003c*/ 	.word	0x00000000
        /*0040*/ 	.short	0x0003
        /*0042*/ 	.short	0x0018
        /*0044*/ 	.byte	0x00, 0xf4, 0x21, 0x00


	//----- nvinfo : EIATTR_KPARAM_INFO
	.align		4
.L_19:
        /*0048*/ 	.byte	0x04, 0x17
        /*004a*/ 	.short	(.L_21 - .L_20)
.L_20:
        /*004c*/ 	.word	0x00000000
        /*0050*/ 	.short	0x0002
        /*0052*/ 	.short	0x0010
        /*0054*/ 	.byte	0x00, 0xf4, 0x21, 0x00


	//----- nvinfo : EIATTR_KPARAM_INFO
	.align		4
.L_21:
        /*0058*/ 	.byte	0x04, 0x17
        /*005a*/ 	.short	(.L_23 - .L_22)
.L_22:
        /*005c*/ 	.word	0x00000000
        /*0060*/ 	.short	0x0001
        /*0062*/ 	.short	0x0008
        /*0064*/ 	.byte	0x00, 0xf4, 0x21, 0x00


	//----- nvinfo : EIATTR_KPARAM_INFO
	.align		4
.L_23:
        /*0068*/ 	.byte	0x04, 0x17
        /*006a*/ 	.short	(.L_25 - .L_24)
.L_24:
        /*006c*/ 	.word	0x00000000
        /*0070*/ 	.short	0x0000
        /*0072*/ 	.short	0x0000
        /*0074*/ 	.byte	0x00, 0xf4, 0x21, 0x00


	//----- nvinfo : EIATTR_SPARSE_MMA_MASK
	.align		4
.L_25:
        /*0078*/ 	.byte	0x03, 0x50
        /*007a*/ 	.short	0x0000


	//----- nvinfo : EIATTR_MAXREG_COUNT
	.align		4
        /*007c*/ 	.byte	0x03, 0x1b
        /*007e*/ 	.short	0x00ff


	//----- nvinfo : EIATTR_EXIT_INSTR_OFFSETS
	.align		4
        /*0080*/ 	.byte	0x04, 0x1c
        /*0082*/ 	.short	(.L_27 - .L_26)


	//   ....[0]....
.L_26:
        /*0084*/ 	.word	0x00000350


	//----- nvinfo : EIATTR_REQNTID
	.align		4
.L_27:
        /*0088*/ 	.byte	0x04, 0x10
        /*008a*/ 	.short	(.L_29 - .L_28)
.L_28:
        /*008c*/ 	.word	0x00000100
        /*0090*/ 	.word	0x00000001
        /*0094*/ 	.word	0x00000001


	//----- nvinfo : EIATTR_CBANK_PARAM_SIZE
	.align		4
.L_29:
        /*0098*/ 	.byte	0x03, 0x19
        /*009a*/ 	.short	0x0034


	//----- nvinfo : EIATTR_PARAM_CBANK
	.align		4
        /*009c*/ 	.byte	0x04, 0x0a
        /*009e*/ 	.short	(.L_31 - .L_30)
	.align		4
.L_30:
        /*00a0*/ 	.word	index@(.nv.constant0.triton_poi_fused_relu_2)
        /*00a4*/ 	.short	0x0210
        /*00a6*/ 	.short	0x0034


	//----- nvinfo : EIATTR_SW_WAR
	.align		4
.L_31:
        /*00a8*/ 	.byte	0x04, 0x36
        /*00aa*/ 	.short	(.L_33 - .L_32)
.L_32:
        /*00ac*/ 	.word	0x00000008
.L_33:


//--------------------- .nv.callgraph             --------------------------
	.section	.nv.callgraph,"",@"SHT_CUDA_CALLGRAPH"
	.align	4
	.sectionentsize	8
	.align		4
        /*0000*/ 	.word	0x00000000
	.align		4
        /*0004*/ 	.word	0xffffffff
	.align		4
        /*0008*/ 	.word	0x00000000
	.align		4
        /*000c*/ 	.word	0xfffffffe
	.align		4
        /*0010*/ 	.word	0x00000000
	.align		4
        /*0014*/ 	.word	0xfffffffd
	.align		4
        /*0018*/ 	.word	0x00000000
	.align		4
        /*001c*/ 	.word	0xfffffffc


//--------------------- .nv.constant4             --------------------------
	.section	.nv.constant4,"a",@progbits
	.align	8
	.align		8
.nv.constant4:
        /*0000*/ 	.dword	_$_str
	.align		8
        /*0008*/ 	.dword	_$_str_$_2


//--------------------- .text.triton_poi_fused_relu_2 --------------------------
	.section	.text.triton_poi_fused_relu_2,"ax",@progbits
	.align	128
        .global         triton_poi_fused_relu_2
        .type           triton_poi_fused_relu_2,@function
        .size           triton_poi_fused_relu_2,(.L_x_1 - triton_poi_fused_relu_2)
        .other          triton_poi_fused_relu_2,@"STO_CUDA_ENTRY STV_DEFAULT"
triton_poi_fused_relu_2:
.text.triton_poi_fused_relu_2:
[----:B------:R-:W-:Y:S01]  /*0000*/  LDC R1, c[0x0][0x28] ;  /* 0x00000a00ff017b82 */ /* 0x000fe20000000800 */
[----:B------:R-:W1:Y:S07]  /*0010*/  S2R R0, SR_TID.X ;  /* 0x0000000000007919 */ /* 0x000e6e0000002100 */
[----:B------:R-:W2:Y:S01]  /*0020*/  LDC.64 R8, c[0x0][0x220] ;  /* 0x00008800ff087b82 */ /* 0x000ea20000000a00 */
[----:B------:R-:W-:Y:S01]  /*0030*/  ULDC.64 UR4, c[0x0][0x208] ;  /* 0x0000820000047ab9 */ /* 0x000fe20000000a00 */
[----:B------:R-:W3:Y:S06]  /*0040*/  S2R R5, SR_CTAID.X ;  /* 0x0000000000057919 */ /* 0x000eec0000002500 */
[----:B------:R-:W4:Y:S08]  /*0050*/  LDC.64 R6, c[0x0][0x218] ;  /* 0x00008600ff067b82 */ /* 0x000f300000000a00 */
[----:B------:R-:W5:Y:S01]  /*0060*/  LDC.64 R10, c[0x0][0x230] ;  /* 0x00008c00ff0a7b82 */ /* 0x000f620000000a00 */
[----:B-1----:R-:W-:-:S02]  /*0070*/  SHF.L.U32 R0, R0, 0x1, RZ ;  /* 0x0000000100007819 */ /* 0x002fc400000006ff */
[----:B---3--:R-:W-:Y:S02]  /*0080*/  SHF.R.S32.HI R3, RZ, 0x16, R5 ;  /* 0x00000016ff037819 */ /* 0x008fe40000011405 */
[----:B------:R-:W-:Y:S02]  /*0090*/  LOP3.LUT R0, R0, 0x1fe, RZ, 0xc0, !PT ;  /* 0x000001fe00007812 */ /* 0x000fe400078ec0ff */
[----:B------:R-:W-:Y:S02]  /*00a0*/  SGXT R3, R3, 0x1 ;  /* 0x000000010303781a */ /* 0x000fe40000000200 */
[----:B------:R-:W-:Y:S02]  /*00b0*/  LEA R0, R5, R0, 0x9 ;  /* 0x0000000005007211 */ /* 0x000fe400078e48ff */
[----:B------:R-:W1:Y:S02]  /*00c0*/  LDC.64 R4, c[0x0][0x210] ;  /* 0x00008400ff047b82 */ /* 0x000e640000000a00 */
[----:B------:R-:W-:-:S04]  /*00d0*/  LEA.HI R3, R3, R0, RZ, 0xc ;  /* 0x0000000003037211 */ /* 0x000fc800078f60ff */
[----:B------:R-:W-:Y:S02]  /*00e0*/  SHF.R.S32.HI R13, RZ, 0xc, R3 ;  /* 0x0000000cff0d7819 */ /* 0x000fe40000011403 */
[----:B------:R-:W3:Y:S03]  /*00f0*/  LDC.64 R2, c[0x0][0x228] ;  /* 0x00008a00ff027b82 */ /* 0x000ee60000000a00 */
[----:B--2---:R-:W-:-:S05]  /*0100*/  IMAD.WIDE R8, R13, 0x4, R8 ;  /* 0x000000040d087825 */ /* 0x004fca00078e0208 */
[----:B------:R3:W2:Y:S01]  /*0110*/  LDG.E.EL R14, desc[UR4][R8.64] ;  /* 0x00000004080e7981 */ /* 0x0006a2000c2e1900 */
[C---:B------:R-:W-:Y:S01]  /*0120*/  LEA.HI R12, R13.reuse, R13, RZ, 0x6 ;  /* 0x0000000d0d0c7211 */ /* 0x040fe200078f30ff */
[----:B----4-:R-:W-:-:S03]  /*0130*/  IMAD.WIDE R6, R13, 0x4, R6 ;  /* 0x000000040d067825 */ /* 0x010fc600078e0206 */
[----:B------:R-:W-:Y:S01]  /*0140*/  LOP3.LUT R12, R12, 0xffffffc0, RZ, 0xc0, !PT ;  /* 0xffffffc00c0c7812 */ /* 0x000fe200078ec0ff */
[----:B-1----:R-:W-:-:S03]  /*0150*/  IMAD.WIDE R4, R0, 0x4, R4 ;  /* 0x0000000400047825 */ /* 0x002fc600078e0204 */
[----:B------:R-:W-:Y:S01]  /*0160*/  IADD3 R15, R13, -R12, RZ ;  /* 0x8000000c0d0f7210 */ /* 0x000fe20007ffe0ff */
[----:B------:R1:W4:Y:S04]  /*0170*/  LDG.E.EL R6, desc[UR4][R6.64] ;  /* 0x0000000406067981 */ /* 0x000328000c2e1900 */
[----:B------:R-:W4:Y:S01]  /*0180*/  LDG.E.64 R4, desc[UR4][R4.64] ;  /* 0x0000000404047981 */ /* 0x000f22000c1e1b00 */
[----:B-----5:R-:W-:-:S04]  /*0190*/  IMAD.WIDE R10, R15, 0x4, R10 ;  /* 0x000000040f0a7825 */ /* 0x020fc800078e020a */
[----:B---3--:R-:W-:Y:S02]  /*01a0*/  IMAD.WIDE R8, R13, 0x4, R2 ;  /* 0x000000040d087825 */ /* 0x008fe400078e0202 */
[----:B------:R-:W3:Y:S01]  /*01b0*/  LDG.E.EL R11, desc[UR4][R10.64] ;  /* 0x000000040a0b7981 */ /* 0x000ee2000c2e1900 */
[----:B-1----:R-:W-:Y:S01]  /*01c0*/  HFMA2.MMA R7, -RZ, RZ, 1.625, 0 ;  /* 0x3e800000ff077435 */ /* 0x002fe200000001ff */
[----:B------:R-:W1:Y:S02]  /*01d0*/  LDC.64 R2, c[0x0][0x238] ;  /* 0x00008e00ff027b82 */ /* 0x000e640000000a00 */
[----:B------:R-:W3:Y:S01]  /*01e0*/  LDG.E.EL R8, desc[UR4][R8.64] ;  /* 0x0000000408087981 */ /* 0x000ee2000c2e1900 */
[----:B-1----:R-:W-:-:S04]  /*01f0*/  IMAD.WIDE R2, R0, 0x4, R2 ;  /* 0x0000000400027825 */ /* 0x002fc800078e0202 */
[----:B--2---:R-:W-:-:S04]  /*0200*/  FADD R14, R14, 9.9999997473787516356e-06 ;  /* 0x3727c5ac0e0e7421 */ /* 0x004fc80000000000 */
[----:B------:R-:W1:Y:S01]  /*0210*/  MUFU.SQRT R12, R14 ;  /* 0x0000000e000c7308 */ /* 0x000e620000002000 */
[--C-:B----4-:R-:W-:Y:S01]  /*0220*/  FADD R4, R4, -R6.reuse ;  /* 0x8000000604047221 */ /* 0x110fe20000000000 */
[----:B------:R-:W-:Y:S01]  /*0230*/  FADD R5, R5, -R6 ;  /* 0x8000000605057221 */ /* 0x000fe20000000000 */
[C---:B-1----:R-:W-:Y:S02]  /*0240*/  FSETP.GT.AND P0, PT, R12.reuse, 8.50705917302346158658e+37, PT ;  /* 0x7e8000000c00780b */ /* 0x042fe40003f04000 */
[----:B------:R-:W-:Y:S02]  /*0250*/  FSETP.GEU.AND P1, PT, R12, 1.175494350822287508e-38, PT ;  /* 0x008000000c00780b */ /* 0x000fe40003f2e000 */
[----:B------:R-:W-:-:S09]  /*0260*/  FSEL R7, R7, 1, P0 ;  /* 0x3f80000007077808 */ /* 0x000fd20000000000 */
[----:B------:R-:W-:Y:S02]  /*0270*/  @P0 FMUL R12, R12, 0.25 ;  /* 0x3e8000000c0c0820 */ /* 0x000fe40000400000 */
[----:B------:R-:W-:Y:S02]  /*0280*/  @!P1 FMUL R7, R7, 16777216 ;  /* 0x4b80000007079820 */ /* 0x000fe40000400000 */
[----:B------:R-:W-:-:S06]  /*0290*/  @!P1 FMUL R12, R12, 16777216 ;  /* 0x4b8000000c0c9820 */ /* 0x000fcc0000400000 */
[----:B------:R-:W1:Y:S02]  /*02a0*/  MUFU.RCP R12, R12 ;  /* 0x0000000c000c7308 */ /* 0x000e640000001000 */
[----:B-1----:R-:W-:-:S04]  /*02b0*/  FMUL R7, R12, R7 ;  /* 0x000000070c077220 */ /* 0x002fc80000400000 */
[-C--:B------:R-:W-:Y:S01]  /*02c0*/  FMUL R4, R4, R7.reuse ;  /* 0x0000000704047220 */ /* 0x080fe20000400000 */
[----:B------:R-:W-:-:S03]  /*02d0*/  FMUL R6, R5, R7 ;  /* 0x0000000705067220 */ /* 0x000fc60000400000 */
[C-C-:B---3--:R-:W-:Y:S01]  /*02e0*/  FFMA R4, R8.reuse, R4, R11.reuse ;  /* 0x0000000408047223 */ /* 0x148fe2000000000b */
[----:B------:R-:W-:-:S04]  /*02f0*/  FFMA R6, R8, R6, R11 ;  /* 0x0000000608067223 */ /* 0x000fc8000000000b */
[----:B------:R-:W-:Y:S02]  /*0300*/  FSETP.GEU.AND P0, PT, R4, RZ, PT ;  /* 0x000000ff0400720b */ /* 0x000fe40003f0e000 */
[----:B------:R-:W-:Y:S02]  /*0310*/  FSETP.GEU.AND P1, PT, R6, RZ, PT ;  /* 0x000000ff0600720b */ /* 0x000fe40003f2e000 */
[----:B------:R-:W-:Y:S02]  /*0320*/  FSEL R4, R4, RZ, P0 ;  /* 0x000000ff04047208 */ /* 0x000fe40000000000 */
[----:B------:R-:W-:-:S05]  /*0330*/  FSEL R5, R6, RZ, P1 ;  /* 0x000000ff06057208 */ /* 0x000fca0000800000 */
[----:B------:R-:W-:Y:S01]  /*0340*/  STG.E.64 desc[UR4][R2.64], R4 ;  /* 0x0000000402007986 */ /* 0x000fe2000c101b04 */
[----:B------:R-:W-:Y:S05]  /*0350*/  EXIT ;  /* 0x000000000000794d */ /* 0x000fea0003800000 */
.L_x_0:
[----:B------:R-:W-:-:S00]  /*0360*/  BRA `(.L_x_0) ;  /* 0xfffffffc00fc7947 */ /* 0x000fc0000383ffff */
[----:B------:R-:W-:-:S00]  /*0370*/  NOP ;  /* 0x0000000000007918 */ /* 0x000fc00000000000 */
        /* <DEDUP_REMOVED lines=8> */
.L_x_1:


//--------------------- .nv.global.init           --------------------------
	.section	.nv.global.init,"aw",@progbits
.nv.global.init:
	.type		_$_str,@object
	.size		_$_str,(_$_str_$_2 - _$_str)
_$_str:
        /*0000*/ 	.byte	0x5f, 0x5f, 0x43, 0x55, 0x44, 0x41, 0x5f, 0x46, 0x54, 0x5a, 0x00
	.type		_$_str_$_2,@object
	.size		_$_str_$_2,(.L_1 - _$_str_$_2)
_$_str_$_2:
        /*000b*/ 	.byte	0x5f, 0x5f, 0x43, 0x55, 0x44, 0x41, 0x5f, 0x50, 0x52, 0x45, 0x43, 0x5f, 0x53, 0x51, 0x52, 0x54
        /*001b*/ 	.byte	0x00
.L_1:


//--------------------- .nv.constant0.triton_poi_fused_relu_2 --------------------------
	.section	.nv.constant0.triton_poi_fused_relu_2,"a",@progbits
	.sectionflags	@""
	.align	4
.nv.constant0.triton_poi_fused_relu_2:
	.zero		580
